//
// Generated by NVIDIA NVVM Compiler
//
// Compiler Build ID: CL-36424714
// Cuda compilation tools, release 13.0, V13.0.88
// Based on NVVM 20.0.0
//

.version 9.0
.target sm_100
.address_size 64

	// .globl	_Z6mutatePiiP17curandStateXORWOW
.extern .func  (.param .b32 func_retval0) vprintf
(
	.param .b64 vprintf_param_0,
	.param .b64 vprintf_param_1
)
;
.global .align 4 .b8 precalc_xorwow_matrix[102400];
.global .align 4 .b8 precalc_xorwow_offset_matrix[102400];
.global .align 4 .b8 mrg32k3aM1[2304];
.global .align 4 .b8 mrg32k3aM2[2304];
.global .align 4 .b8 mrg32k3aM1SubSeq[2016];
.global .align 4 .b8 mrg32k3aM2SubSeq[2016];
.global .align 4 .b8 mrg32k3aM1Seq[2304];
.global .align 4 .b8 mrg32k3aM2Seq[2304];
.const .align 8 .b8 __cr_lgamma_table[72];
.global .align 1 .b8 $str[8] = {103, 112, 117, 32, 37, 100, 10};

.visible .entry _Z6mutatePiiP17curandStateXORWOW(
	.param .u64 .ptr .align 1 _Z6mutatePiiP17curandStateXORWOW_param_0,
	.param .u32 _Z6mutatePiiP17curandStateXORWOW_param_1,
	.param .u64 .ptr .align 1 _Z6mutatePiiP17curandStateXORWOW_param_2
)
{
	.local .align 8 .b8 	__local_depot0[8];
	.reg .b64 	%SP;
	.reg .b64 	%SPL;
	.reg .b32 	%r<42>;
	.reg .b32 	%f<8>;
	.reg .b64 	%rd<13>;

	mov.u64 	%SPL, __local_depot0;
	cvta.local.u64 	%SP, %SPL;
	ld.param.u64 	%rd1, [_Z6mutatePiiP17curandStateXORWOW_param_0];
	ld.param.u32 	%r1, [_Z6mutatePiiP17curandStateXORWOW_param_1];
	ld.param.u64 	%rd2, [_Z6mutatePiiP17curandStateXORWOW_param_2];
	cvta.to.global.u64 	%rd3, %rd1;
	cvta.to.global.u64 	%rd4, %rd2;
	add.u64 	%rd5, %SP, 0;
	add.u64 	%rd6, %SPL, 0;
	mov.u32 	%r2, %ctaid.x;
	mov.u32 	%r3, %ntid.x;
	mov.u32 	%r4, %tid.x;
	mad.lo.s32 	%r5, %r2, %r3, %r4;
	mul.wide.u32 	%rd7, %r5, 48;
	add.s64 	%rd8, %rd4, %rd7;
	ld.global.v2.u32 	{%r6, %r7}, [%rd8+96];
	shr.u32 	%r8, %r7, 2;
	xor.b32  	%r9, %r8, %r7;
	ld.global.v2.u32 	{%r10, %r11}, [%rd8+104];
	ld.global.v2.u32 	{%r12, %r13}, [%rd8+112];
	shl.b32 	%r14, %r13, 4;
	shl.b32 	%r15, %r9, 1;
	xor.b32  	%r16, %r15, %r14;
	xor.b32  	%r17, %r16, %r9;
	xor.b32  	%r18, %r17, %r13;
	add.s32 	%r19, %r6, %r18;
	add.s32 	%r20, %r19, 362437;
	cvt.rn.f32.u32 	%f1, %r20;
	fma.rn.f32 	%f2, %f1, 0f2F800000, 0f2F000000;
	cvt.rn.f32.s32 	%f3, %r1;
	mul.f32 	%f4, %f2, %f3;
	cvt.rzi.s32.f32 	%r21, %f4;
	shr.u32 	%r22, %r10, 2;
	xor.b32  	%r23, %r22, %r10;
	st.global.v2.u32 	[%rd8+104], {%r12, %r13};
	shl.b32 	%r24, %r18, 4;
	shl.b32 	%r25, %r23, 1;
	xor.b32  	%r26, %r25, %r24;
	xor.b32  	%r27, %r26, %r23;
	xor.b32  	%r28, %r27, %r18;
	st.global.v2.u32 	[%rd8+112], {%r18, %r28};
	add.s32 	%r29, %r6, 724874;
	st.global.v2.u32 	[%rd8+96], {%r29, %r11};
	add.s32 	%r30, %r28, %r29;
	cvt.rn.f32.u32 	%f5, %r30;
	fma.rn.f32 	%f6, %f5, 0f2F800000, 0f2F000000;
	mul.f32 	%f7, %f6, 0f40400000;
	cvt.rzi.s32.f32 	%r31, %f7;
	mul.wide.s32 	%rd9, %r21, 4;
	add.s64 	%rd10, %rd3, %rd9;
	ld.global.u32 	%r32, [%rd10];
	add.s32 	%r33, %r32, %r31;
	add.s32 	%r34, %r33, 1;
	shr.s32 	%r35, %r34, 31;
	shr.u32 	%r36, %r35, 30;
	add.s32 	%r37, %r34, %r36;
	and.b32  	%r38, %r37, -4;
	sub.s32 	%r39, %r34, %r38;
	st.global.u32 	[%rd10], %r39;
	st.local.u32 	[%rd6], %r21;
	mov.u64 	%rd11, $str;
	cvta.global.u64 	%rd12, %rd11;
	{ // callseq 0, 0
	.param .b64 param0;
	st.param.b64 	[param0], %rd12;
	.param .b64 param1;
	st.param.b64 	[param1], %rd5;
	.param .b32 retval0;
	call.uni (retval0), 
	vprintf, 
	(
	param0, 
	param1
	);
	ld.param.b32 	%r40, [retval0];
	} // callseq 0
	ret;

}
	// .globl	_Z5grandP17curandStateXORWOWm
.visible .entry _Z5grandP17curandStateXORWOWm(
	.param .u64 .ptr .align 1 _Z5grandP17curandStateXORWOWm_param_0,
	.param .u64 _Z5grandP17curandStateXORWOWm_param_1
)
{
	.reg .pred 	%p<24>;
	.reg .b32 	%r<413>;
	.reg .b64 	%rd<20>;

	ld.param.u64 	%rd9, [_Z5grandP17curandStateXORWOWm_param_0];
	ld.param.u64 	%rd10, [_Z5grandP17curandStateXORWOWm_param_1];
	cvta.to.global.u64 	%rd11, %rd9;
	mov.u32 	%r182, %ctaid.x;
	mov.u32 	%r183, %ntid.x;
	mov.u32 	%r184, %tid.x;
	mad.lo.s32 	%r185, %r182, %r183, %r184;
	cvt.u64.u32 	%rd19, %r185;
	mul.wide.u32 	%rd12, %r185, 48;
	add.s64 	%rd2, %rd11, %rd12;
	add.s64 	%rd3, %rd2, 96;
	cvt.u32.u64 	%r186, %rd10;
	xor.b32  	%r187, %r186, -1429050551;
	mul.lo.s32 	%r188, %r187, 1099087573;
	{ .reg .b32 tmp; mov.b64 {tmp, %r189}, %rd10; }
	xor.b32  	%r190, %r189, -136515619;
	mul.lo.s32 	%r191, %r190, -1703105765;
	add.s32 	%r192, %r188, %r191;
	add.s32 	%r193, %r192, 6615241;
	add.s32 	%r194, %r188, 123456789;
	st.global.v2.u32 	[%rd2+96], {%r193, %r194};
	xor.b32  	%r195, %r188, 362436069;
	add.s32 	%r196, %r191, 521288629;
	st.global.v2.u32 	[%rd2+104], {%r195, %r196};
	xor.b32  	%r197, %r191, 88675123;
	add.s32 	%r198, %r188, 5783321;
	st.global.v2.u32 	[%rd2+112], {%r197, %r198};
	setp.eq.s32 	%p1, %r185, 0;
	@%p1 bra 	$L__BB1_42;
	mov.b32 	%r319, 0;
$L__BB1_2:
	and.b64  	%rd5, %rd19, 3;
	setp.eq.s64 	%p2, %rd5, 0;
	@%p2 bra 	$L__BB1_41;
	mul.wide.u32 	%rd13, %r319, 3200;
	mov.u64 	%rd14, precalc_xorwow_matrix;
	add.s64 	%rd6, %rd14, %rd13;
	cvt.u32.u64 	%r2, %rd5;
	mov.b32 	%r320, 0;
$L__BB1_4:
	mov.b32 	%r333, 0;
	mov.u32 	%r334, %r333;
	mov.u32 	%r335, %r333;
	mov.u32 	%r336, %r333;
	mov.u32 	%r337, %r333;
	mov.u32 	%r326, %r333;
$L__BB1_5:
	mul.wide.u32 	%rd15, %r326, 4;
	add.s64 	%rd16, %rd3, %rd15;
	ld.global.u32 	%r10, [%rd16+4];
	shl.b32 	%r11, %r326, 5;
	mov.b32 	%r332, 0;
$L__BB1_6:
	.pragma "nounroll";
	shr.u32 	%r203, %r10, %r332;
	and.b32  	%r204, %r203, 1;
	setp.eq.b32 	%p3, %r204, 1;
	not.pred 	%p4, %p3;
	add.s32 	%r205, %r11, %r332;
	mul.lo.s32 	%r206, %r205, 5;
	mul.wide.u32 	%rd17, %r206, 4;
	add.s64 	%rd7, %rd6, %rd17;
	@%p4 bra 	$L__BB1_8;
	ld.global.u32 	%r207, [%rd7];
	xor.b32  	%r337, %r337, %r207;
	ld.global.u32 	%r208, [%rd7+4];
	xor.b32  	%r336, %r336, %r208;
	ld.global.u32 	%r209, [%rd7+8];
	xor.b32  	%r335, %r335, %r209;
	ld.global.u32 	%r210, [%rd7+12];
	xor.b32  	%r334, %r334, %r210;
	ld.global.u32 	%r211, [%rd7+16];
	xor.b32  	%r333, %r333, %r211;
$L__BB1_8:
	and.b32  	%r213, %r203, 2;
	setp.eq.s32 	%p5, %r213, 0;
	@%p5 bra 	$L__BB1_10;
	ld.global.u32 	%r214, [%rd7+20];
	xor.b32  	%r337, %r337, %r214;
	ld.global.u32 	%r215, [%rd7+24];
	xor.b32  	%r336, %r336, %r215;
	ld.global.u32 	%r216, [%rd7+28];
	xor.b32  	%r335, %r335, %r216;
	ld.global.u32 	%r217, [%rd7+32];
	xor.b32  	%r334, %r334, %r217;
	ld.global.u32 	%r218, [%rd7+36];
	xor.b32  	%r333, %r333, %r218;
$L__BB1_10:
	and.b32  	%r220, %r203, 4;
	setp.eq.s32 	%p6, %r220, 0;
	@%p6 bra 	$L__BB1_12;
	ld.global.u32 	%r221, [%rd7+40];
	xor.b32  	%r337, %r337, %r221;
	ld.global.u32 	%r222, [%rd7+44];
	xor.b32  	%r336, %r336, %r222;
	ld.global.u32 	%r223, [%rd7+48];
	xor.b32  	%r335, %r335, %r223;
	ld.global.u32 	%r224, [%rd7+52];
	xor.b32  	%r334, %r334, %r224;
	ld.global.u32 	%r225, [%rd7+56];
	xor.b32  	%r333, %r333, %r225;
$L__BB1_12:
	and.b32  	%r227, %r203, 8;
	setp.eq.s32 	%p7, %r227, 0;
	@%p7 bra 	$L__BB1_14;
	ld.global.u32 	%r228, [%rd7+60];
	xor.b32  	%r337, %r337, %r228;
	ld.global.u32 	%r229, [%rd7+64];
	xor.b32  	%r336, %r336, %r229;
	ld.global.u32 	%r230, [%rd7+68];
	xor.b32  	%r335, %r335, %r230;
	ld.global.u32 	%r231, [%rd7+72];
	xor.b32  	%r334, %r334, %r231;
	ld.global.u32 	%r232, [%rd7+76];
	xor.b32  	%r333, %r333, %r232;
$L__BB1_14:
	and.b32  	%r234, %r203, 16;
	setp.eq.s32 	%p8, %r234, 0;
	@%p8 bra 	$L__BB1_16;
	ld.global.u32 	%r235, [%rd7+80];
	xor.b32  	%r337, %r337, %r235;
	ld.global.u32 	%r236, [%rd7+84];
	xor.b32  	%r336, %r336, %r236;
	ld.global.u32 	%r237, [%rd7+88];
	xor.b32  	%r335, %r335, %r237;
	ld.global.u32 	%r238, [%rd7+92];
	xor.b32  	%r334, %r334, %r238;
	ld.global.u32 	%r239, [%rd7+96];
	xor.b32  	%r333, %r333, %r239;
$L__BB1_16:
	and.b32  	%r241, %r203, 32;
	setp.eq.s32 	%p9, %r241, 0;
	@%p9 bra 	$L__BB1_18;
	ld.global.u32 	%r242, [%rd7+100];
	xor.b32  	%r337, %r337, %r242;
	ld.global.u32 	%r243, [%rd7+104];
	xor.b32  	%r336, %r336, %r243;
	ld.global.u32 	%r244, [%rd7+108];
	xor.b32  	%r335, %r335, %r244;
	ld.global.u32 	%r245, [%rd7+112];
	xor.b32  	%r334, %r334, %r245;
	ld.global.u32 	%r246, [%rd7+116];
	xor.b32  	%r333, %r333, %r246;
$L__BB1_18:
	and.b32  	%r248, %r203, 64;
	setp.eq.s32 	%p10, %r248, 0;
	@%p10 bra 	$L__BB1_20;
	ld.global.u32 	%r249, [%rd7+120];
	xor.b32  	%r337, %r337, %r249;
	ld.global.u32 	%r250, [%rd7+124];
	xor.b32  	%r336, %r336, %r250;
	ld.global.u32 	%r251, [%rd7+128];
	xor.b32  	%r335, %r335, %r251;
	ld.global.u32 	%r252, [%rd7+132];
	xor.b32  	%r334, %r334, %r252;
	ld.global.u32 	%r253, [%rd7+136];
	xor.b32  	%r333, %r333, %r253;
$L__BB1_20:
	and.b32  	%r255, %r203, 128;
	setp.eq.s32 	%p11, %r255, 0;
	@%p11 bra 	$L__BB1_22;
	ld.global.u32 	%r256, [%rd7+140];
	xor.b32  	%r337, %r337, %r256;
	ld.global.u32 	%r257, [%rd7+144];
	xor.b32  	%r336, %r336, %r257;
	ld.global.u32 	%r258, [%rd7+148];
	xor.b32  	%r335, %r335, %r258;
	ld.global.u32 	%r259, [%rd7+152];
	xor.b32  	%r334, %r334, %r259;
	ld.global.u32 	%r260, [%rd7+156];
	xor.b32  	%r333, %r333, %r260;
$L__BB1_22:
	and.b32  	%r262, %r203, 256;
	setp.eq.s32 	%p12, %r262, 0;
	@%p12 bra 	$L__BB1_24;
	ld.global.u32 	%r263, [%rd7+160];
	xor.b32  	%r337, %r337, %r263;
	ld.global.u32 	%r264, [%rd7+164];
	xor.b32  	%r336, %r336, %r264;
	ld.global.u32 	%r265, [%rd7+168];
	xor.b32  	%r335, %r335, %r265;
	ld.global.u32 	%r266, [%rd7+172];
	xor.b32  	%r334, %r334, %r266;
	ld.global.u32 	%r267, [%rd7+176];
	xor.b32  	%r333, %r333, %r267;
$L__BB1_24:
	and.b32  	%r269, %r203, 512;
	setp.eq.s32 	%p13, %r269, 0;
	@%p13 bra 	$L__BB1_26;
	ld.global.u32 	%r270, [%rd7+180];
	xor.b32  	%r337, %r337, %r270;
	ld.global.u32 	%r271, [%rd7+184];
	xor.b32  	%r336, %r336, %r271;
	ld.global.u32 	%r272, [%rd7+188];
	xor.b32  	%r335, %r335, %r272;
	ld.global.u32 	%r273, [%rd7+192];
	xor.b32  	%r334, %r334, %r273;
	ld.global.u32 	%r274, [%rd7+196];
	xor.b32  	%r333, %r333, %r274;
$L__BB1_26:
	and.b32  	%r276, %r203, 1024;
	setp.eq.s32 	%p14, %r276, 0;
	@%p14 bra 	$L__BB1_28;
	ld.global.u32 	%r277, [%rd7+200];
	xor.b32  	%r337, %r337, %r277;
	ld.global.u32 	%r278, [%rd7+204];
	xor.b32  	%r336, %r336, %r278;
	ld.global.u32 	%r279, [%rd7+208];
	xor.b32  	%r335, %r335, %r279;
	ld.global.u32 	%r280, [%rd7+212];
	xor.b32  	%r334, %r334, %r280;
	ld.global.u32 	%r281, [%rd7+216];
	xor.b32  	%r333, %r333, %r281;
$L__BB1_28:
	and.b32  	%r283, %r203, 2048;
	setp.eq.s32 	%p15, %r283, 0;
	@%p15 bra 	$L__BB1_30;
	ld.global.u32 	%r284, [%rd7+220];
	xor.b32  	%r337, %r337, %r284;
	ld.global.u32 	%r285, [%rd7+224];
	xor.b32  	%r336, %r336, %r285;
	ld.global.u32 	%r286, [%rd7+228];
	xor.b32  	%r335, %r335, %r286;
	ld.global.u32 	%r287, [%rd7+232];
	xor.b32  	%r334, %r334, %r287;
	ld.global.u32 	%r288, [%rd7+236];
	xor.b32  	%r333, %r333, %r288;
$L__BB1_30:
	and.b32  	%r290, %r203, 4096;
	setp.eq.s32 	%p16, %r290, 0;
	@%p16 bra 	$L__BB1_32;
	ld.global.u32 	%r291, [%rd7+240];
	xor.b32  	%r337, %r337, %r291;
	ld.global.u32 	%r292, [%rd7+244];
	xor.b32  	%r336, %r336, %r292;
	ld.global.u32 	%r293, [%rd7+248];
	xor.b32  	%r335, %r335, %r293;
	ld.global.u32 	%r294, [%rd7+252];
	xor.b32  	%r334, %r334, %r294;
	ld.global.u32 	%r295, [%rd7+256];
	xor.b32  	%r333, %r333, %r295;
$L__BB1_32:
	and.b32  	%r297, %r203, 8192;
	setp.eq.s32 	%p17, %r297, 0;
	@%p17 bra 	$L__BB1_34;
	ld.global.u32 	%r298, [%rd7+260];
	xor.b32  	%r337, %r337, %r298;
	ld.global.u32 	%r299, [%rd7+264];
	xor.b32  	%r336, %r336, %r299;
	ld.global.u32 	%r300, [%rd7+268];
	xor.b32  	%r335, %r335, %r300;
	ld.global.u32 	%r301, [%rd7+272];
	xor.b32  	%r334, %r334, %r301;
	ld.global.u32 	%r302, [%rd7+276];
	xor.b32  	%r333, %r333, %r302;
$L__BB1_34:
	and.b32  	%r304, %r203, 16384;
	setp.eq.s32 	%p18, %r304, 0;
	@%p18 bra 	$L__BB1_36;
	ld.global.u32 	%r305, [%rd7+280];
	xor.b32  	%r337, %r337, %r305;
	ld.global.u32 	%r306, [%rd7+284];
	xor.b32  	%r336, %r336, %r306;
	ld.global.u32 	%r307, [%rd7+288];
	xor.b32  	%r335, %r335, %r307;
	ld.global.u32 	%r308, [%rd7+292];
	xor.b32  	%r334, %r334, %r308;
	ld.global.u32 	%r309, [%rd7+296];
	xor.b32  	%r333, %r333, %r309;
$L__BB1_36:
	and.b32  	%r311, %r203, 32768;
	setp.eq.s32 	%p19, %r311, 0;
	@%p19 bra 	$L__BB1_38;
	ld.global.u32 	%r312, [%rd7+300];
	xor.b32  	%r337, %r337, %r312;
	ld.global.u32 	%r313, [%rd7+304];
	xor.b32  	%r336, %r336, %r313;
	ld.global.u32 	%r314, [%rd7+308];
	xor.b32  	%r335, %r335, %r314;
	ld.global.u32 	%r315, [%rd7+312];
	xor.b32  	%r334, %r334, %r315;
	ld.global.u32 	%r316, [%rd7+316];
	xor.b32  	%r333, %r333, %r316;
$L__BB1_38:
	add.s32 	%r332, %r332, 16;
	setp.ne.s32 	%p20, %r332, 32;
	@%p20 bra 	$L__BB1_6;
	mad.lo.s32 	%r317, %r326, -31, %r11;
	add.s32 	%r326, %r317, 1;
	setp.ne.s32 	%p21, %r326, 5;
	@%p21 bra 	$L__BB1_5;
	st.global.u32 	[%rd2+100], %r337;
	st.global.u32 	[%rd2+104], %r336;
	st.global.u32 	[%rd2+108], %r335;
	st.global.u32 	[%rd2+112], %r334;
	st.global.u32 	[%rd2+116], %r333;
	add.s32 	%r320, %r320, 1;
	setp.lt.u32 	%p22, %r320, %r2;
	@%p22 bra 	$L__BB1_4;
$L__BB1_41:
	shr.u64 	%rd8, %rd19, 2;
	add.s32 	%r319, %r319, 1;
	setp.gt.u64 	%p23, %rd19, 3;
	mov.u64 	%rd19, %rd8;
	@%p23 bra 	$L__BB1_2;
$L__BB1_42:
	mov.b32 	%r318, 0;
	st.global.v2.u32 	[%rd2+120], {%r318, %r318};
	st.global.u32 	[%rd2+128], %r318;
	mov.b64 	%rd18, 0;
	st.global.u64 	[%rd2+136], %rd18;
	ret;

}


// ===== COMPILED SASS (sm_100) =====

	.target	sm_100

	.elftype	@"ET_EXEC"


//--------------------- .note.nv.tkinfo           --------------------------
	.section	.note.nv.tkinfo,"",@"SHT_NOTE"
	.sectionflags	@"SHF_NOTE_NV_TKINFO"
	.tkinfo
        /*0018*/ 	.word	0x00000002
        /*0030*/ 	.string	""
        /*0030*/ 	.string	"ptxas"
        /*0030*/ 	.string	"Cuda compilation tools, release 13.0, V13.0.88"
        /*0030*/ 	.string	"Build cuda_13.0.r13.0/compiler.36424714_0"
        /*0030*/ 	.string	"-arch sm_100 -m 64 "



//--------------------- .note.nv.cuinfo           --------------------------
	.section	.note.nv.cuinfo,"",@"SHT_NOTE"
	.sectionflags	@"SHF_NOTE_NV_CUINFO"
        /*0018*/ 	.short	0x0002
        /*001a*/ 	.short	0x0064
        /*001c*/ 	.short	0x0082
	.zero		2


//--------------------- .nv.info                  --------------------------
	.section	.nv.info,"",@"SHT_CUDA_INFO"
	.align	4


	//----- nvinfo : EIATTR_REGCOUNT
	.align		4
        /*0000*/ 	.byte	0x04, 0x2f
        /*0002*/ 	.short	(.L_11 - .L_10)
	.align		4
.L_10:
        /*0004*/ 	.word	index@(_Z6mutatePiiP17curandStateXORWOW)
        /*0008*/ 	.word	0x00000018


	//----- nvinfo : EIATTR_FRAME_SIZE
	.align		4
.L_11:
        /*000c*/ 	.byte	0x04, 0x11
        /*000e*/ 	.short	(.L_13 - .L_12)
	.align		4
.L_12:
        /*0010*/ 	.word	index@(_Z6mutatePiiP17curandStateXORWOW)
        /*0014*/ 	.word	0x00000008


	//----- nvinfo : EIATTR_REGCOUNT
	.align		4
.L_13:
        /*0018*/ 	.byte	0x04, 0x2f
        /*001a*/ 	.short	(.L_15 - .L_14)
	.align		4
.L_14:
        /*001c*/ 	.word	index@(_Z5grandP17curandStateXORWOWm)
        /*0020*/ 	.word	0x0000001f


	//----- nvinfo : EIATTR_FRAME_SIZE
	.align		4
.L_15:
        /*0024*/ 	.byte	0x04, 0x11
        /*0026*/ 	.short	(.L_17 - .L_16)
	.align		4
.L_16:
        /*0028*/ 	.word	index@(_Z5grandP17curandStateXORWOWm)
        /*002c*/ 	.word	0x00000000


	//----- nvinfo : EIATTR_MIN_STACK_SIZE
	.align		4
.L_17:
        /*0030*/ 	.byte	0x04, 0x12
        /*0032*/ 	.short	(.L_19 - .L_18)
	.align		4
.L_18:
        /*0034*/ 	.word	index@(_Z5grandP17curandStateXORWOWm)
        /*0038*/ 	.word	0x00000000


	//----- nvinfo : EIATTR_MIN_STACK_SIZE
	.align		4
.L_19:
        /*003c*/ 	.byte	0x04, 0x12
        /*003e*/ 	.short	(.L_21 - .L_20)
	.align		4
.L_20:
        /*0040*/ 	.word	index@(_Z6mutatePiiP17curandStateXORWOW)
        /*0044*/ 	.word	0x00000008
.L_21:


//--------------------- .nv.compat                --------------------------
	.section	.nv.compat,"",@"SHT_CUDA_COMPAT_INFO"
	.align	4
        /*0000*/ 	.byte	0x02, 0x09, 0x00, 0x00, 0x02, 0x02, 0x01, 0x00, 0x02, 0x05, 0x05, 0x00, 0x03, 0x07, 0x01, 0x01
        /*0010*/ 	.byte	0x02, 0x03, 0x00, 0x00, 0x02, 0x06, 0x01, 0x00, 0x04, 0x0b, 0x08, 0x00, 0x09, 0x00, 0x00, 0x00
        /*0020*/ 	.byte	0x00, 0x00, 0x00, 0x00


//--------------------- .nv.info._Z5grandP17curandStateXORWOWm --------------------------
	.section	.nv.info._Z5grandP17curandStateXORWOWm,"",@"SHT_CUDA_INFO"
	.sectionflags	@""
	.align	4


	//----- nvinfo : EIATTR_CUDA_API_VERSION
	.align		4
        /*0000*/ 	.byte	0x04, 0x37
        /*0002*/ 	.short	(.L_23 - .L_22)
.L_22:
        /*0004*/ 	.word	0x00000082


	//----- nvinfo : EIATTR_KPARAM_INFO
	.align		4
.L_23:
        /*0008*/ 	.byte	0x04, 0x17
        /*000a*/ 	.short	(.L_25 - .L_24)
.L_24:
        /*000c*/ 	.word	0x00000000
        /*0010*/ 	.short	0x0001
        /*0012*/ 	.short	0x0008
        /*0014*/ 	.byte	0x00, 0xf0, 0x21, 0x00


	//----- nvinfo : EIATTR_KPARAM_INFO
	.align		4
.L_25:
        /*0018*/ 	.byte	0x04, 0x17
        /*001a*/ 	.short	(.L_27 - .L_26)
.L_26:
        /*001c*/ 	.word	0x00000000
        /*0020*/ 	.short	0x0000
        /*0022*/ 	.short	0x0000
        /*0024*/ 	.byte	0x00, 0xf5, 0x21, 0x00


	//----- nvinfo : EIATTR_SPARSE_MMA_MASK
	.align		4
.L_27:
        /*0028*/ 	.byte	0x03, 0x50
        /*002a*/ 	.short	0x0000


	//----- nvinfo : EIATTR_MAXREG_COUNT
	.align		4
        /*002c*/ 	.byte	0x03, 0x1b
        /*002e*/ 	.short	0x00ff


	//----- nvinfo : EIATTR_MERCURY_ISA_VERSION
	.align		4
        /*0030*/ 	.byte	0x03, 0x5f
        /*0032*/ 	.short	0x0101


	//----- nvinfo : EIATTR_VRC_CTA_INIT_COUNT
	.align		4
        /*0034*/ 	.byte	0x02, 0x4a
	.zero		1
	.zero		1


	//----- nvinfo : EIATTR_EXIT_INSTR_OFFSETS
	.align		4
        /*0038*/ 	.byte	0x04, 0x1c
        /*003a*/ 	.short	(.L_29 - .L_28)


	//   ....[0]....
.L_28:
        /*003c*/ 	.word	0x00000ee0


	//----- nvinfo : EIATTR_CRS_STACK_SIZE
	.align		4
.L_29:
        /*0040*/ 	.byte	0x04, 0x1e
        /*0042*/ 	.short	(.L_31 - .L_30)
.L_30:
        /*0044*/ 	.word	0x00000000


	//----- nvinfo : EIATTR_CBANK_PARAM_SIZE
	.align		4
.L_31:
        /*0048*/ 	.byte	0x03, 0x19
        /*004a*/ 	.short	0x0010


	//----- nvinfo : EIATTR_PARAM_CBANK
	.align		4
        /*004c*/ 	.byte	0x04, 0x0a
        /*004e*/ 	.short	(.L_33 - .L_32)
	.align		4
.L_32:
        /*0050*/ 	.word	index@(.nv.constant0._Z5grandP17curandStateXORWOWm)
        /*0054*/ 	.short	0x0380
        /*0056*/ 	.short	0x0010


	//----- nvinfo : EIATTR_SW_WAR
	.align		4
.L_33:
        /*0058*/ 	.byte	0x04, 0x36
        /*005a*/ 	.short	(.L_35 - .L_34)
.L_34:
        /*005c*/ 	.word	0x00000008
.L_35:


//--------------------- .nv.info._Z6mutatePiiP17curandStateXORWOW --------------------------
	.section	.nv.info._Z6mutatePiiP17curandStateXORWOW,"",@"SHT_CUDA_INFO"
	.sectionflags	@""
	.align	4


	//----- nvinfo : EIATTR_CUDA_API_VERSION
	.align		4
        /*0000*/ 	.byte	0x04, 0x37
        /*0002*/ 	.short	(.L_37 - .L_36)
.L_36:
        /*0004*/ 	.word	0x00000082


	//----- nvinfo : EIATTR_KPARAM_INFO
	.align		4
.L_37:
        /*0008*/ 	.byte	0x04, 0x17
        /*000a*/ 	.short	(.L_39 - .L_38)
.L_38:
        /*000c*/ 	.word	0x00000000
        /*0010*/ 	.short	0x0002
        /*0012*/ 	.short	0x0010
        /*0014*/ 	.byte	0x00, 0xf5, 0x21, 0x00


	//----- nvinfo : EIATTR_KPARAM_INFO
	.align		4
.L_39:
        /*0018*/ 	.byte	0x04, 0x17
        /*001a*/ 	.short	(.L_41 - .L_40)
.L_40:
        /*001c*/ 	.word	0x00000000
        /*0020*/ 	.short	0x0001
        /*0022*/ 	.short	0x0008
        /*0024*/ 	.byte	0x00, 0xf0, 0x11, 0x00


	//----- nvinfo : EIATTR_KPARAM_INFO
	.align		4
.L_41:
        /*0028*/ 	.byte	0x04, 0x17
        /*002a*/ 	.short	(.L_43 - .L_42)
.L_42:
        /*002c*/ 	.word	0x00000000
        /*0030*/ 	.short	0x0000
        /*0032*/ 	.short	0x0000
        /*0034*/ 	.byte	0x00, 0xf5, 0x21, 0x00


	//----- nvinfo : EIATTR_SPARSE_MMA_MASK
	.align		4
.L_43:
        /*0038*/ 	.byte	0x03, 0x50
        /*003a*/ 	.short	0x0000


	//----- nvinfo : EIATTR_MAXREG_COUNT
	.align		4
        /*003c*/ 	.byte	0x03, 0x1b
        /*003e*/ 	.short	0x00ff


	//----- nvinfo : EIATTR_EXTERNS
	.align		4
        /*0040*/ 	.byte	0x04, 0x0f
        /*0042*/ 	.short	(.L_45 - .L_44)


	//   ....[0]....
	.align		4
.L_44:
        /*0044*/ 	.word	index@(vprintf)


	//----- nvinfo : EIATTR_MERCURY_ISA_VERSION
	.align		4
.L_45:
        /*0048*/ 	.byte	0x03, 0x5f
        /*004a*/ 	.short	0x0101


	//----- nvinfo : EIATTR_VRC_CTA_INIT_COUNT
	.align		4
        /*004c*/ 	.byte	0x02, 0x4a
	.zero		1
	.zero		1


	//----- nvinfo : EIATTR_SYSCALL_OFFSETS
	.align		4
        /*0050*/ 	.byte	0x04, 0x46
        /*0052*/ 	.short	(.L_47 - .L_46)


	//   ....[0]....
.L_46:
        /*0054*/ 	.word	0x000003e0


	//----- nvinfo : EIATTR_EXIT_INSTR_OFFSETS
	.align		4
.L_47:
        /*0058*/ 	.byte	0x04, 0x1c
        /*005a*/ 	.short	(.L_49 - .L_48)


	//   ....[0]....
.L_48:
        /*005c*/ 	.word	0x000003f0


	//----- nvinfo : EIATTR_CBANK_PARAM_SIZE
	.align		4
.L_49:
        /*0060*/ 	.byte	0x03, 0x19
        /*0062*/ 	.short	0x0018


	//----- nvinfo : EIATTR_PARAM_CBANK
	.align		4
        /*0064*/ 	.byte	0x04, 0x0a
        /*0066*/ 	.short	(.L_51 - .L_50)
	.align		4
.L_50:
        /*0068*/ 	.word	index@(.nv.constant0._Z6mutatePiiP17curandStateXORWOW)
        /*006c*/ 	.short	0x0380
        /*006e*/ 	.short	0x0018


	//----- nvinfo : EIATTR_SW_WAR
	.align		4
.L_51:
        /*0070*/ 	.byte	0x04, 0x36
        /*0072*/ 	.short	(.L_53 - .L_52)
.L_52:
        /*0074*/ 	.word	0x00000008
.L_53:


//--------------------- .nv.callgraph             --------------------------
	.section	.nv.callgraph,"",@"SHT_CUDA_CALLGRAPH"
	.align	4
	.sectionentsize	8
	.align		4
        /*0000*/ 	.word	0x00000000
	.align		4
        /*0004*/ 	.word	0xffffffff
	.align		4
        /*0008*/ 	.word	index@(_Z6mutatePiiP17curandStateXORWOW)
	.align		4
        /*000c*/ 	.word	index@(vprintf)
	.align		4
        /*0010*/ 	.word	0x00000000
	.align		4
        /*0014*/ 	.word	0xfffffffe
	.align		4
        /*0018*/ 	.word	0x00000000
	.align		4
        /*001c*/ 	.word	0xfffffffd
	.align		4
        /*0020*/ 	.word	0x00000000
	.align		4
        /*0024*/ 	.word	0xfffffffc


//--------------------- .nv.constant4             --------------------------
	.section	.nv.constant4,"a",@progbits
	.align	8
	.align		8
.nv.constant4:
        /*0000*/ 	.dword	precalc_xorwow_matrix
	.align		8
        /*0008*/ 	.dword	precalc_xorwow_offset_matrix
	.align		8
        /*0010*/ 	.dword	mrg32k3aM1
	.align		8
        /*0018*/ 	.dword	mrg32k3aM2
	.align		8
        /*0020*/ 	.dword	mrg32k3aM1SubSeq
	.align		8
        /*0028*/ 	.dword	mrg32k3aM2SubSeq
	.align		8
        /*0030*/ 	.dword	mrg32k3aM1Seq
	.align		8
        /*0038*/ 	.dword	mrg32k3aM2Seq
	.align		8
        /*0040*/ 	.dword	$str
	.align		8
        /*0048*/ 	.dword	vprintf


//--------------------- .nv.constant3             --------------------------
	.section	.nv.constant3,"a",@progbits
	.align	8
.nv.constant3:
	.type		__cr_lgamma_table,@object
	.size		__cr_lgamma_table,(.L_8 - __cr_lgamma_table)
__cr_lgamma_table:
        /*0000*/ 	.byte	0x00, 0x00, 0x00, 0x00, 0x00, 0x00, 0x00, 0x00, 0x00, 0x00, 0x00, 0x00, 0x00, 0x00, 0x00, 0x00
        /*0010*/ 	.byte	0xef, 0x39, 0xfa, 0xfe, 0x42, 0x2e, 0xe6, 0x3f, 0x02, 0x20, 0x2a, 0xfa, 0x0b, 0xab, 0xfc, 0x3f
        /*0020*/ 	.byte	0xf9, 0x2c, 0x92, 0x7c, 0xa7, 0x6c, 0x09, 0x40, 0xc9, 0x79, 0x44, 0x3c, 0x64, 0x26, 0x13, 0x40
        /*0030*/ 	.byte	0xca, 0x01, 0xcf, 0x3a, 0x27, 0x51, 0x1a, 0x40, 0x30, 0xcc, 0x2d, 0xf3, 0xe1, 0x0c, 0x21, 0x40
        /*0040*/ 	.byte	0x0d, 0xb7, 0xfc, 0x82, 0x8e, 0x35, 0x25, 0x40
.L_8:


//--------------------- .text._Z5grandP17curandStateXORWOWm --------------------------
	.section	.text._Z5grandP17curandStateXORWOWm,"ax",@progbits
	.align	128
        .global         _Z5grandP17curandStateXORWOWm
        .type           _Z5grandP17curandStateXORWOWm,@function
        .size           _Z5grandP17curandStateXORWOWm,(.L_x_11 - _Z5grandP17curandStateXORWOWm)
        .other          _Z5grandP17curandStateXORWOWm,@"STO_CUDA_ENTRY STV_DEFAULT"
_Z5grandP17curandStateXORWOWm:
.text._Z5grandP17curandStateXORWOWm:
[----:B------:R-:W-:Y:S01]  /*0000*/  LDC R1, c[0x0][0x37c] ;  /* 0x0000df00ff017b82 */ /* 0x000fe20000000800 */
[----:B------:R-:W0:Y:S07]  /*0010*/  S2R R5, SR_TID.X ;  /* 0x0000000000057919 */ /* 0x000e2e0000002100 */
[----:B------:R-:W1:Y:S01]  /*0020*/  LDC.64 R2, c[0x0][0x388] ;  /* 0x0000e200ff027b82 */ /* 0x000e620000000a00 */
[----:B------:R-:W2:Y:S01]  /*0030*/  LDCU.64 UR4, c[0x0][0x358] ;  /* 0x00006b00ff0477ac */ /* 0x000ea20008000a00 */
[----:B------:R-:W-:Y:S06]  /*0040*/  BSSY.RECONVERGENT B0, `(.L_x_0) ;  /* 0x00000e6000007945 */ /* 0x000fec0003800200 */
[----:B------:R-:W0:Y:S08]  /*0050*/  S2UR UR6, SR_CTAID.X ;  /* 0x00000000000679c3 */ /* 0x000e300000002500 */
[----:B------:R-:W0:Y:S08]  /*0060*/  LDC R0, c[0x0][0x360] ;  /* 0x0000d800ff007b82 */ /* 0x000e300000000800 */
[----:B------:R-:W3:Y:S01]  /*0070*/  LDC.64 R6, c[0x0][0x380] ;  /* 0x0000e000ff067b82 */ /* 0x000ee20000000a00 */
[----:B-1----:R-:W-:-:S02]  /*0080*/  LOP3.LUT R2, R2, 0xaad26b49, RZ, 0x3c, !PT ;  /* 0xaad26b4902027812 */ /* 0x002fc400078e3cff */
[----:B------:R-:W-:-:S03]  /*0090*/  LOP3.LUT R3, R3, 0xf7dcefdd, RZ, 0x3c, !PT ;  /* 0xf7dcefdd03037812 */ /* 0x000fc600078e3cff */
[----:B------:R-:W-:Y:S02]  /*00a0*/  IMAD R2, R2, 0x4182bed5, RZ ;  /* 0x4182bed502027824 */ /* 0x000fe400078e02ff */
[----:B------:R-:W-:Y:S02]  /*00b0*/  IMAD R3, R3, -0x658354e5, RZ ;  /* 0x9a7cab1b03037824 */ /* 0x000fe400078e02ff */
[C---:B------:R-:W-:Y:S01]  /*00c0*/  VIADD R11, R2.reuse, 0x583f19 ;  /* 0x00583f19020b7836 */ /* 0x040fe20000000000 */
[C---:B------:R-:W-:Y:S01]  /*00d0*/  LOP3.LUT R8, R2.reuse, 0x159a55e5, RZ, 0x3c, !PT ;  /* 0x159a55e502087812 */ /* 0x040fe200078e3cff */
[C---:B------:R-:W-:Y:S01]  /*00e0*/  VIADD R9, R3.reuse, 0x1f123bb5 ;  /* 0x1f123bb503097836 */ /* 0x040fe20000000000 */
[----:B------:R-:W-:Y:S02]  /*00f0*/  IADD3 R4, PT, PT, R2, 0x64f0c9, R3 ;  /* 0x0064f0c902047810 */ /* 0x000fe40007ffe003 */
[----:B------:R-:W-:Y:S01]  /*0100*/  LOP3.LUT R10, R3, 0x5491333, RZ, 0x3c, !PT ;  /* 0x05491333030a7812 */ /* 0x000fe200078e3cff */
[----:B0-----:R-:W-:-:S02]  /*0110*/  IMAD R0, R0, UR6, R5 ;  /* 0x0000000600007c24 */ /* 0x001fc4000f8e0205 */
[----:B------:R-:W-:-:S03]  /*0120*/  VIADD R5, R2, 0x75bcd15 ;  /* 0x075bcd1502057836 */ /* 0x000fc60000000000 */
[C---:B------:R-:W-:Y:S01]  /*0130*/  ISETP.NE.AND P0, PT, R0.reuse, RZ, PT ;  /* 0x000000ff0000720c */ /* 0x040fe20003f05270 */
[----:B---3--:R-:W-:-:S05]  /*0140*/  IMAD.WIDE.U32 R6, R0, 0x30, R6 ;  /* 0x0000003000067825 */ /* 0x008fca00078e0006 */
[----:B--2---:R0:W-:Y:S04]  /*0150*/  STG.E.64 desc[UR4][R6.64+0x60], R4 ;  /* 0x0000600406007986 */ /* 0x0041e8000c101b04 */
[----:B------:R0:W-:Y:S04]  /*0160*/  STG.E.64 desc[UR4][R6.64+0x68], R8 ;  /* 0x0000680806007986 */ /* 0x0001e8000c101b04 */
[----:B------:R0:W-:Y:S01]  /*0170*/  STG.E.64 desc[UR4][R6.64+0x70], R10 ;  /* 0x0000700a06007986 */ /* 0x0001e2000c101b04 */
[----:B------:R-:W-:Y:S05]  /*0180*/  @!P0 BRA `(.L_x_1) ;  /* 0x0000000c00448947 */ /* 0x000fea0003800000 */
[----:B------:R-:W-:-:S07]  /*0190*/  CS2R R12, SRZ ;  /* 0x00000000000c7805 */ /* 0x000fce000001ff00 */
.L_x_7:
[----:B-1----:R-:W-:Y:S01]  /*01a0*/  LOP3.LUT R2, R0, 0x3, RZ, 0xc0, !PT ;  /* 0x0000000300027812 */ /* 0x002fe200078ec0ff */
[----:B------:R-:W-:Y:S03]  /*01b0*/  BSSY.RECONVERGENT B1, `(.L_x_2) ;  /* 0x00000c8000017945 */ /* 0x000fe60003800200 */
[----:B------:R-:W-:-:S04]  /*01c0*/  ISETP.NE.U32.AND P0, PT, R2, RZ, PT ;  /* 0x000000ff0200720c */ /* 0x000fc80003f05070 */
[----:B------:R-:W-:-:S13]  /*01d0*/  ISETP.NE.AND.EX P0, PT, RZ, RZ, PT, P0 ;  /* 0x000000ffff00720c */ /* 0x000fda0003f05300 */
[----:B------:R-:W-:Y:S05]  /*01e0*/  @!P0 BRA `(.L_x_3) ;  /* 0x0000000c00108947 */ /* 0x000fea0003800000 */
[----:B0-----:R-:W0:Y:S01]  /*01f0*/  LDC.64 R8, c[0x4][RZ] ;  /* 0x01000000ff087b82 */ /* 0x001e220000000a00 */
[----:B------:R-:W-:Y:S02]  /*0200*/  IMAD.MOV.U32 R14, RZ, RZ, RZ ;  /* 0x000000ffff0e7224 */ /* 0x000fe400078e00ff */
[----:B0-----:R-:W-:-:S07]  /*0210*/  IMAD.WIDE.U32 R8, R12, 0xc80, R8 ;  /* 0x00000c800c087825 */ /* 0x001fce00078e0008 */
.L_x_6:
[----:B-1----:R-:W-:Y:S01]  /*0220*/  IMAD.MOV.U32 R15, RZ, RZ, RZ ;  /* 0x000000ffff0f7224 */ /* 0x002fe200078e00ff */
[----:B------:R-:W-:Y:S01]  /*0230*/  CS2R R2, SRZ ;  /* 0x0000000000027805 */ /* 0x000fe2000001ff00 */
[----:B------:R-:W-:Y:S01]  /*0240*/  IMAD.MOV.U32 R16, RZ, RZ, RZ ;  /* 0x000000ffff107224 */ /* 0x000fe200078e00ff */
[----:B------:R-:W-:-:S07]  /*0250*/  CS2R R4, SRZ ;  /* 0x0000000000047805 */ /* 0x000fce000001ff00 */
.L_x_5:
[----:B------:R-:W-:-:S05]  /*0260*/  IADD3 R10, P0, PT, R6, 0x60, RZ ;  /* 0x00000060060a7810 */ /* 0x000fca0007f1e0ff */
[----:B------:R-:W-:Y:S02]  /*0270*/  IMAD.X R11, RZ, RZ, R7, P0 ;  /* 0x000000ffff0b7224 */ /* 0x000fe400000e0607 */
[----:B------:R-:W-:-:S05]  /*0280*/  IMAD.WIDE.U32 R10, R16, 0x4, R10 ;  /* 0x00000004100a7825 */ /* 0x000fca00078e000a */
[----:B------:R0:W5:Y:S01]  /*0290*/  LDG.E R17, desc[UR4][R10.64+0x4] ;  /* 0x000004040a117981 */ /* 0x000162000c1e1900 */
[----:B------:R-:W-:-:S07]  /*02a0*/  IMAD.MOV.U32 R18, RZ, RZ, RZ ;  /* 0x000000ffff127224 */ /* 0x000fce00078e00ff */
.L_x_4:
[----:B-----5:R-:W-:Y:S01]  /*02b0*/  SHF.R.U32.HI R23, RZ, R18, R17 ;  /* 0x00000012ff177219 */ /* 0x020fe20000011611 */
[----:B0-----:R-:W-:-:S03]  /*02c0*/  IMAD.SHL.U32 R11, R16, 0x20, RZ ;  /* 0x00000020100b7824 */ /* 0x001fc600078e00ff */
[----:B------:R-:W-:Y:S01]  /*02d0*/  LOP3.LUT R19, R23, 0x1, RZ, 0xc0, !PT ;  /* 0x0000000117137812 */ /* 0x000fe200078ec0ff */
[----:B------:R-:W-:-:S03]  /*02e0*/  IMAD.IADD R10, R11, 0x1, R18 ;  /* 0x000000010b0a7824 */ /* 0x000fc600078e0212 */
[----:B------:R-:W-:Y:S01]  /*02f0*/  ISETP.NE.U32.AND P0, PT, R19, 0x1, PT ;  /* 0x000000011300780c */ /* 0x000fe20003f05070 */
[----:B------:R-:W-:-:S03]  /*0300*/  IMAD R11, R10, 0x5, RZ ;  /* 0x000000050a0b7824 */ /* 0x000fc600078e02ff */
[----:B------:R-:W-:Y:S01]  /*0310*/  R2P PR, R23, 0x7e ;  /* 0x0000007e17007804 */ /* 0x000fe20000000000 */
[----:B------:R-:W-:-:S08]  /*0320*/  IMAD.WIDE.U32 R10, R11, 0x4, R8 ;  /* 0x000000040b0a7825 */ /* 0x000fd000078e0008 */
[----:B------:R-:W2:Y:S04]  /*0330*/  @!P0 LDG.E R20, desc[UR4][R10.64] ;  /* 0x000000040a148981 */ /* 0x000ea8000c1e1900 */
[----:B------:R-:W3:Y:S04]  /*0340*/  @!P0 LDG.E R22, desc[UR4][R10.64+0x10] ;  /* 0x000010040a168981 */ /* 0x000ee8000c1e1900 */
[----:B------:R-:W4:Y:S04]  /*0350*/  @P1 LDG.E R24, desc[UR4][R10.64+0x14] ;  /* 0x000014040a181981 */ /* 0x000f28000c1e1900 */
[----:B------:R-:W4:Y:S04]  /*0360*/  @P2 LDG.E R26, desc[UR4][R10.64+0x28] ;  /* 0x000028040a1a2981 */ /* 0x000f28000c1e1900 */
[----:B------:R-:W4:Y:S04]  /*0370*/  @!P0 LDG.E R19, desc[UR4][R10.64+0x4] ;  /* 0x000004040a138981 */ /* 0x000f28000c1e1900 */
[----:B------:R-:W4:Y:S04]  /*0380*/  @!P0 LDG.E R21, desc[UR4][R10.64+0xc] ;  /* 0x00000c040a158981 */ /* 0x000f28000c1e1900 */
[----:B------:R-:W4:Y:S04]  /*0390*/  @P1 LDG.E R25, desc[UR4][R10.64+0x18] ;  /* 0x000018040a191981 */ /* 0x000f28000c1e1900 */
[----:B------:R-:W4:Y:S04]  /*03a0*/  @P3 LDG.E R28, desc[UR4][R10.64+0x3c] ;  /* 0x00003c040a1c3981 */ /* 0x000f28000c1e1900 */
[----:B------:R-:W4:Y:S01]  /*03b0*/  @P6 LDG.E R27, desc[UR4][R10.64+0x7c] ;  /* 0x00007c040a1b6981 */ /* 0x000f22000c1e1900 */
[----:B--2---:R-:W-:-:S03]  /*03c0*/  @!P0 LOP3.LUT R15, R15, R20, RZ, 0x3c, !PT ;  /* 0x000000140f0f8212 */ /* 0x004fc600078e3cff */
[----:B------:R-:W2:Y:S01]  /*03d0*/  @!P0 LDG.E R20, desc[UR4][R10.64+0x8] ;  /* 0x000008040a148981 */ /* 0x000ea2000c1e1900 */
[----:B---3--:R-:W-:-:S03]  /*03e0*/  @!P0 LOP3.LUT R3, R3, R22, RZ, 0x3c, !PT ;  /* 0x0000001603038212 */ /* 0x008fc600078e3cff */
[----:B------:R-:W3:Y:S01]  /*03f0*/  @P1 LDG.E R22, desc[UR4][R10.64+0x24] ;  /* 0x000024040a161981 */ /* 0x000ee2000c1e1900 */
[----:B----4-:R-:W-:-:S03]  /*0400*/  @P1 LOP3.LUT R15, R15, R24, RZ, 0x3c, !PT ;  /* 0x000000180f0f1212 */ /* 0x010fc600078e3cff */
[----:B------:R-:W4:Y:S01]  /*0410*/  @P2 LDG.E R24, desc[UR4][R10.64+0x38] ;  /* 0x000038040a182981 */ /* 0x000f22000c1e1900 */
[----:B------:R-:W-:-:S03]  /*0420*/  @P2 LOP3.LUT R15, R15, R26, RZ, 0x3c, !PT ;  /* 0x0000001a0f0f2212 */ /* 0x000fc600078e3cff */
[----:B------:R-:W4:Y:S01]  /*0430*/  @P4 LDG.E R26, desc[UR4][R10.64+0x50] ;  /* 0x000050040a1a4981 */ /* 0x000f22000c1e1900 */
[----:B------:R-:W-:-:S03]  /*0440*/  @!P0 LOP3.LUT R4, R4, R19, RZ, 0x3c, !PT ;  /* 0x0000001304048212 */ /* 0x000fc600078e3cff */
[----:B------:R-:W4:Y:S01]  /*0450*/  @P1 LDG.E R19, desc[UR4][R10.64+0x20] ;  /* 0x000020040a131981 */ /* 0x000f22000c1e1900 */
[----:B------:R-:W-:-:S03]  /*0460*/  @!P0 LOP3.LUT R2, R2, R21, RZ, 0x3c, !PT ;  /* 0x0000001502028212 */ /* 0x000fc600078e3cff */
[----:B------:R-:W4:Y:S01]  /*0470*/  @P2 LDG.E R21, desc[UR4][R10.64+0x2c] ;  /* 0x00002c040a152981 */ /* 0x000f22000c1e1900 */
[----:B------:R-:W-:-:S03]  /*0480*/  @P1 LOP3.LUT R4, R4, R25, RZ, 0x3c, !PT ;  /* 0x0000001904041212 */ /* 0x000fc600078e3cff */
[----:B------:R-:W4:Y:S01]  /*0490*/  @P2 LDG.E R25, desc[UR4][R10.64+0x34] ;  /* 0x000034040a192981 */ /* 0x000f22000c1e1900 */
[----:B--2---:R-:W-:-:S03]  /*04a0*/  @!P0 LOP3.LUT R5, R5, R20, RZ, 0x3c, !PT ;  /* 0x0000001405058212 */ /* 0x004fc600078e3cff */
[----:B------:R-:W2:Y:S01]  /*04b0*/  @P1 LDG.E R20, desc[UR4][R10.64+0x1c] ;  /* 0x00001c040a141981 */ /* 0x000ea2000c1e1900 */
[----:B---3--:R-:W-:-:S03]  /*04c0*/  @P1 LOP3.LUT R3, R3, R22, RZ, 0x3c, !PT ;  /* 0x0000001603031212 */ /* 0x008fc600078e3cff */
[----:B------:R-:W3:Y:S01]  /*04d0*/  @P2 LDG.E R22, desc[UR4][R10.64+0x30] ;  /* 0x000030040a162981 */ /* 0x000ee2000c1e1900 */
[----:B----4-:R-:W-:-:S03]  /*04e0*/  @P2 LOP3.LUT R3, R3, R24, RZ, 0x3c, !PT ;  /* 0x0000001803032212 */ /* 0x010fc600078e3cff */
[----:B------:R-:W4:Y:S01]  /*04f0*/  @P3 LDG.E R24, desc[UR4][R10.64+0x4c] ;  /* 0x00004c040a183981 */ /* 0x000f22000c1e1900 */
[----:B------:R-:W-:-:S04]  /*0500*/  @P3 LOP3.LUT R15, R15, R28, RZ, 0x3c, !PT ;  /* 0x0000001c0f0f3212 */ /* 0x000fc800078e3cff */
[----:B------:R-:W-:Y:S02]  /*0510*/  @P4 LOP3.LUT R15, R15, R26, RZ, 0x3c, !PT ;  /* 0x0000001a0f0f4212 */ /* 0x000fe400078e3cff */
[----:B------:R-:W-:Y:S01]  /*0520*/  @P1 LOP3.LUT R2, R2, R19, RZ, 0x3c, !PT ;  /* 0x0000001302021212 */ /* 0x000fe200078e3cff */
[----:B------:R-:W4:Y:S04]  /*0530*/  @P5 LDG.E R26, desc[UR4][R10.64+0x64] ;  /* 0x000064040a1a5981 */ /* 0x000f28000c1e1900 */
[----:B------:R-:W4:Y:S01]  /*0540*/  @P3 LDG.E R19, desc[UR4][R10.64+0x40] ;  /* 0x000040040a133981 */ /* 0x000f22000c1e1900 */
[----:B------:R-:W-:Y:S02]  /*0550*/  @P2 LOP3.LUT R4, R4, R21, RZ, 0x3c, !PT ;  /* 0x0000001504042212 */ /* 0x000fe400078e3cff */
[----:B------:R-:W-:Y:S01]  /*0560*/  @P2 LOP3.LUT R2, R2, R25, RZ, 0x3c, !PT ;  /* 0x0000001902022212 */ /* 0x000fe200078e3cff */
[----:B------:R-:W4:Y:S04]  /*0570*/  @P3 LDG.E R21, desc[UR4][R10.64+0x48] ;  /* 0x000048040a153981 */ /* 0x000f28000c1e1900 */
[----:B------:R-:W4:Y:S01]  /*0580*/  @P4 LDG.E R25, desc[UR4][R10.64+0x54] ;  /* 0x000054040a194981 */ /* 0x000f22000c1e1900 */
[----:B--2---:R-:W-:-:S03]  /*0590*/  @P1 LOP3.LUT R5, R5, R20, RZ, 0x3c, !PT ;  /* 0x0000001405051212 */ /* 0x004fc600078e3cff */
[----:B------:R-:W2:Y:S01]  /*05a0*/  @P3 LDG.E R20, desc[UR4][R10.64+0x44] ;  /* 0x000044040a143981 */ /* 0x000ea2000c1e1900 */
[----:B---3--:R-:W-:-:S03]  /*05b0*/  @P2 LOP3.LUT R5, R5, R22, RZ, 0x3c, !PT ;  /* 0x0000001605052212 */ /* 0x008fc600078e3cff */
[----:B------:R-:W3:Y:S01]  /*05c0*/  @P4 LDG.E R22, desc[UR4][R10.64+0x58] ;  /* 0x000058040a164981 */ /* 0x000ee2000c1e1900 */
[----:B----4-:R-:W-:-:S03]  /*05d0*/  @P3 LOP3.LUT R3, R3, R24, RZ, 0x3c, !PT ;  /* 0x0000001803033212 */ /* 0x010fc600078e3cff */
[----:B------:R-:W4:Y:S01]  /*05e0*/  @P4 LDG.E R24, desc[UR4][R10.64+0x60] ;  /* 0x000060040a184981 */ /* 0x000f22000c1e1900 */
[----:B------:R-:W-:Y:S02]  /*05f0*/  LOP3.LUT P0, RZ, R23, 0x80, RZ, 0xc0, !PT ;  /* 0x0000008017ff7812 */ /* 0x000fe4000780c0ff */
[----:B------:R-:W-:Y:S02]  /*0600*/  @P5 LOP3.LUT R15, R15, R26, RZ, 0x3c, !PT ;  /* 0x0000001a0f0f5212 */ /* 0x000fe400078e3cff */
[----:B------:R-:W4:Y:S01]  /*0610*/  @P6 LDG.E R26, desc[UR4][R10.64+0x78] ;  /* 0x000078040a1a6981 */ /* 0x000f22000c1e1900 */
[----:B------:R-:W-:-:S03]  /*0620*/  @P3 LOP3.LUT R4, R4, R19, RZ, 0x3c, !PT ;  /* 0x0000001304043212 */ /* 0x000fc600078e3cff */
[----:B------:R-:W4:Y:S01]  /*0630*/  @P4 LDG.E R19, desc[UR4][R10.64+0x5c] ;  /* 0x00005c040a134981 */ /* 0x000f22000c1e1900 */
[----:B------:R-:W-:-:S03]  /*0640*/  @P3 LOP3.LUT R2, R2, R21, RZ, 0x3c, !PT ;  /* 0x0000001502023212 */ /* 0x000fc600078e3cff */
[----:B------:R-:W4:Y:S01]  /*0650*/  @P5 LDG.E R21, desc[UR4][R10.64+0x68] ;  /* 0x000068040a155981 */ /* 0x000f22000c1e1900 */
[----:B------:R-:W-:-:S03]  /*0660*/  @P4 LOP3.LUT R4, R4, R25, RZ, 0x3c, !PT ;  /* 0x0000001904044212 */ /* 0x000fc600078e3cff */
[----:B------:R-:W4:Y:S01]  /*0670*/  @P5 LDG.E R25, desc[UR4][R10.64+0x70] ;  /* 0x000070040a195981 */ /* 0x000f22000c1e1900 */
[----:B--2---:R-:W-:-:S03]  /*0680*/  @P3 LOP3.LUT R5, R5, R20, RZ, 0x3c, !PT ;  /* 0x0000001405053212 */ /* 0x004fc600078e3cff */
[----:B------:R-:W2:Y:S01]  /*0690*/  @P5 LDG.E R20, desc[UR4][R10.64+0x6c] ;  /* 0x00006c040a145981 */ /* 0x000ea2000c1e1900 */
[----:B---3--:R-:W-:-:S03]  /*06a0*/  @P4 LOP3.LUT R5, R5, R22, RZ, 0x3c, !PT ;  /* 0x0000001605054212 */ /* 0x008fc600078e3cff */
[----:B------:R-:W3:Y:S01]  /*06b0*/  @P5 LDG.E R22, desc[UR4][R10.64+0x74] ;  /* 0x000074040a165981 */ /* 0x000ee2000c1e1900 */
[----:B----4-:R-:W-:-:S03]  /*06c0*/  @P4 LOP3.LUT R3, R3, R24, RZ, 0x3c, !PT ;  /* 0x0000001803034212 */ /* 0x010fc600078e3cff */
[----:B------:R-:W4:Y:S01]  /*06d0*/  @P0 LDG.E R24, desc[UR4][R10.64+0x8c] ;  /* 0x00008c040a180981 */ /* 0x000f22000c1e1900 */
[----:B------:R-:W-:-:S03]  /*06e0*/  @P6 LOP3.LUT R15, R15, R26, RZ, 0x3c, !PT ;  /* 0x0000001a0f0f6212 */ /* 0x000fc600078e3cff */
        /* <DEDUP_REMOVED lines=13> */
[----:B------:R-:W-:Y:S02]  /*07c0*/  @P6 LOP3.LUT R4, R4, R27, RZ, 0x3c, !PT ;  /* 0x0000001b04046212 */ /* 0x000fe400078e3cff */
[----:B------:R-:W-:Y:S02]  /*07d0*/  @P6 LOP3.LUT R2, R2, R19, RZ, 0x3c, !PT ;  /* 0x0000001302026212 */ /* 0x000fe400078e3cff */
[----:B------:R-:W-:Y:S02]  /*07e0*/  @P0 LOP3.LUT R4, R4, R21, RZ, 0x3c, !PT ;  /* 0x0000001504040212 */ /* 0x000fe400078e3cff */
[----:B------:R-:W-:Y:S02]  /*07f0*/  @P0 LOP3.LUT R2, R2, R25, RZ, 0x3c, !PT ;  /* 0x0000001902020212 */ /* 0x000fe400078e3cff */
[----:B--2---:R-:W-:Y:S02]  /*0800*/  @P6 LOP3.LUT R5, R5, R20, RZ, 0x3c, !PT ;  /* 0x0000001405056212 */ /* 0x004fe400078e3cff */
[----:B---3--:R-:W-:-:S02]  /*0810*/  @P6 LOP3.LUT R3, R3, R22, RZ, 0x3c, !PT ;  /* 0x0000001603036212 */ /* 0x008fc400078e3cff */
[----:B----4-:R-:W-:Y:S02]  /*0820*/  @P0 LOP3.LUT R5, R5, R24, RZ, 0x3c, !PT ;  /* 0x0000001805050212 */ /* 0x010fe400078e3cff */
[----:B------:R-:W-:Y:S02]  /*0830*/  @P0 LOP3.LUT R3, R3, R26, RZ, 0x3c, !PT ;  /* 0x0000001a03030212 */ /* 0x000fe400078e3cff */
[----:B------:R-:W-:-:S13]  /*0840*/  R2P PR, R23.B1, 0x7f ;  /* 0x0000007f17007804 */ /* 0x000fda0000001000 */
[----:B------:R-:W2:Y:S04]  /*0850*/  @P0 LDG.E R20, desc[UR4][R10.64+0xa0] ;  /* 0x0000a0040a140981 */ /* 0x000ea8000c1e1900 */
[----:B------:R-:W3:Y:S04]  /*0860*/  @P1 LDG.E R24, desc[UR4][R10.64+0xb4] ;  /* 0x0000b4040a181981 */ /* 0x000ee8000c1e1900 */
[----:B------:R-:W4:Y:S04]  /*0870*/  @P2 LDG.E R26, desc[UR4][R10.64+0xc8] ;  /* 0x0000c8040a1a2981 */ /* 0x000f28000c1e1900 */
[----:B------:R-:W4:Y:S04]  /*0880*/  @P3 LDG.E R28, desc[UR4][R10.64+0xdc] ;  /* 0x0000dc040a1c3981 */ /* 0x000f28000c1e1900 */
[----:B------:R-:W4:Y:S04]  /*0890*/  @P0 LDG.E R21, desc[UR4][R10.64+0xa4] ;  /* 0x0000a4040a150981 */ /* 0x000f28000c1e1900 */
[----:B------:R-:W4:Y:S04]  /*08a0*/  @P0 LDG.E R22, desc[UR4][R10.64+0xa8] ;  /* 0x0000a8040a160981 */ /* 0x000f28000c1e1900 */
        /* <DEDUP_REMOVED lines=22> */
[----:B------:R-:W-:Y:S02]  /*0a10*/  LOP3.LUT P0, RZ, R23, 0x8000, RZ, 0xc0, !PT ;  /* 0x0000800017ff7812 */ /* 0x000fe4000780c0ff */
[----:B----4-:R-:W-:Y:S01]  /*0a20*/  @P5 LOP3.LUT R15, R15, R26, RZ, 0x3c, !PT ;  /* 0x0000001a0f0f5212 */ /* 0x010fe200078e3cff */
[----:B------:R-:W4:Y:S04]  /*0a30*/  @P3 LDG.E R23, desc[UR4][R10.64+0xe0] ;  /* 0x0000e0040a173981 */ /* 0x000f28000c1e1900 */
[----:B------:R-:W2:Y:S01]  /*0a40*/  @P3 LDG.E R26, desc[UR4][R10.64+0xe4] ;  /* 0x0000e4040a1a3981 */ /* 0x000ea2000c1e1900 */
[----:B------:R-:W-:-:S03]  /*0a50*/  @P1 LOP3.LUT R4, R4, R21, RZ, 0x3c, !PT ;  /* 0x0000001504041212 */ /* 0x000fc600078e3cff */
        /* <DEDUP_REMOVED lines=9> */
[----:B---3--:R-:W-:-:S03]  /*0af0*/  @P2 LOP3.LUT R3, R3, R24, RZ, 0x3c, !PT ;  /* 0x0000001803032212 */ /* 0x008fc600078e3cff */
[----:B------:R-:W3:Y:S01]  /*0b00*/  @P4 LDG.E R24, desc[UR4][R10.64+0x100] ;  /* 0x000100040a184981 */ /* 0x000ee2000c1e1900 */
[----:B----4-:R-:W-:-:S03]  /*0b10*/  @P3 LOP3.LUT R4, R4, R23, RZ, 0x3c, !PT ;  /* 0x0000001704043212 */ /* 0x010fc600078e3cff */
[----:B------:R-:W4:Y:S01]  /*0b20*/  @P5 LDG.E R23, desc[UR4][R10.64+0x108] ;  /* 0x000108040a175981 */ /* 0x000f22000c1e1900 */
[----:B--2---:R-:W-:-:S03]  /*0b30*/  @P2 LOP3.LUT R2, R2, R21, RZ, 0x3c, !PT ;  /* 0x0000001502022212 */ /* 0x004fc600078e3cff */
[----:B------:R-:W2:Y:S01]  /*0b40*/  @P4 LDG.E R21, desc[UR4][R10.64+0xfc] ;  /* 0x0000fc040a154981 */ /* 0x000ea2000c1e1900 */
[----:B------:R-:W-:-:S03]  /*0b50*/  @P2 LOP3.LUT R5, R5, R22, RZ, 0x3c, !PT ;  /* 0x0000001605052212 */ /* 0x000fc600078e3cff */
[----:B------:R-:W2:Y:S01]  /*0b60*/  @P4 LDG.E R22, desc[UR4][R10.64+0xf8] ;  /* 0x0000f8040a164981 */ /* 0x000ea2000c1e1900 */
[----:B------:R-:W-:Y:S02]  /*0b70*/  @P3 LOP3.LUT R5, R5, R26, RZ, 0x3c, !PT ;  /* 0x0000001a05053212 */ /* 0x000fe400078e3cff */
[----:B------:R-:W-:Y:S01]  /*0b80*/  @P3 LOP3.LUT R2, R2, R25, RZ, 0x3c, !PT ;  /* 0x0000001902023212 */ /* 0x000fe200078e3cff */
[----:B------:R-:W2:Y:S04]  /*0b90*/  @P5 LDG.E R26, desc[UR4][R10.64+0x10c] ;  /* 0x00010c040a1a5981 */ /* 0x000ea8000c1e1900 */
        /* <DEDUP_REMOVED lines=15> */
[----:B------:R-:W-:-:S03]  /*0c90*/  @P5 LOP3.LUT R5, R5, R26, RZ, 0x3c, !PT ;  /* 0x0000001a05055212 */ /* 0x000fc600078e3cff */
[----:B------:R-:W2:Y:S01]  /*0ca0*/  @P0 LDG.E R26, desc[UR4][R10.64+0x134] ;  /* 0x000134040a1a0981 */ /* 0x000ea2000c1e1900 */
[----:B------:R-:W-:-:S03]  /*0cb0*/  @P5 LOP3.LUT R2, R2, R25, RZ, 0x3c, !PT ;  /* 0x0000001902025212 */ /* 0x000fc600078e3cff */
[----:B------:R-:W2:Y:S01]  /*0cc0*/  @P0 LDG.E R25, desc[UR4][R10.64+0x138] ;  /* 0x000138040a190981 */ /* 0x000ea2000c1e1900 */
[----:B------:R-:W-:-:S05]  /*0cd0*/  VIADD R18, R18, 0x10 ;  /* 0x0000001012127836 */ /* 0x000fca0000000000 */
[----:B------:R-:W-:Y:S02]  /*0ce0*/  ISETP.NE.AND P1, PT, R18, 0x20, PT ;  /* 0x000000201200780c */ /* 0x000fe40003f25270 */
[----:B------:R-:W-:Y:S02]  /*0cf0*/  @P5 LOP3.LUT R3, R3, R20, RZ, 0x3c, !PT ;  /* 0x0000001403035212 */ /* 0x000fe400078e3cff */
[----:B------:R-:W-:Y:S02]  /*0d00*/  @P6 LOP3.LUT R4, R4, R19, RZ, 0x3c, !PT ;  /* 0x0000001304046212 */ /* 0x000fe400078e3cff */
[----:B---3--:R-:W-:Y:S02]  /*0d10*/  @P6 LOP3.LUT R3, R3, R24, RZ, 0x3c, !PT ;  /* 0x0000001803036212 */ /* 0x008fe400078e3cff */
[----:B----4-:R-:W-:Y:S02]  /*0d20*/  @P0 LOP3.LUT R4, R4, R23, RZ, 0x3c, !PT ;  /* 0x0000001704040212 */ /* 0x010fe400078e3cff */
[----:B------:R-:W-:-:S02]  /*0d30*/  @P0 LOP3.LUT R3, R3, R28, RZ, 0x3c, !PT ;  /* 0x0000001c03030212 */ /* 0x000fc400078e3cff */
[----:B--2---:R-:W-:Y:S02]  /*0d40*/  @P6 LOP3.LUT R2, R2, R21, RZ, 0x3c, !PT ;  /* 0x0000001502026212 */ /* 0x004fe400078e3cff */
[----:B------:R-:W-:-:S04]  /*0d50*/  @P6 LOP3.LUT R5, R5, R22, RZ, 0x3c, !PT ;  /* 0x0000001605056212 */ /* 0x000fc800078e3cff */
[----:B------:R-:W-:Y:S02]  /*0d60*/  @P0 LOP3.LUT R5, R5, R26, RZ, 0x3c, !PT ;  /* 0x0000001a05050212 */ /* 0x000fe400078e3cff */
[----:B------:R-:W-:Y:S01]  /*0d70*/  @P0 LOP3.LUT R2, R2, R25, RZ, 0x3c, !PT ;  /* 0x0000001902020212 */ /* 0x000fe200078e3cff */
[----:B------:R-:W-:Y:S06]  /*0d80*/  @P1 BRA `(.L_x_4) ;  /* 0xfffffff400481947 */ /* 0x000fec000383ffff */
[----:B------:R-:W-:-:S05]  /*0d90*/  VIADD R16, R16, 0x1 ;  /* 0x0000000110107836 */ /* 0x000fca0000000000 */
[----:B------:R-:W-:-:S13]  /*0da0*/  ISETP.NE.AND P0, PT, R16, 0x5, PT ;  /* 0x000000051000780c */ /* 0x000fda0003f05270 */
[----:B------:R-:W-:Y:S05]  /*0db0*/  @P0 BRA `(.L_x_5) ;  /* 0xfffffff400280947 */ /* 0x000fea000383ffff */
[----:B------:R1:W-:Y:S01]  /*0dc0*/  STG.E.64 desc[UR4][R6.64+0x68], R4 ;  /* 0x0000680406007986 */ /* 0x0003e2000c101b04 */
[----:B------:R-:W-:Y:S01]  /*0dd0*/  VIADD R14, R14, 0x1 ;  /* 0x000000010e0e7836 */ /* 0x000fe20000000000 */
[----:B------:R-:W-:Y:S02]  /*0de0*/  LOP3.LUT R11, R0, 0x3, RZ, 0xc0, !PT ;  /* 0x00000003000b7812 */ /* 0x000fe400078ec0ff */
[----:B------:R1:W-:Y:S02]  /*0df0*/  STG.E.64 desc[UR4][R6.64+0x70], R2 ;  /* 0x0000700206007986 */ /* 0x0003e4000c101b04 */
[----:B------:R-:W-:Y:S02]  /*0e00*/  ISETP.GE.U32.AND P0, PT, R14, R11, PT ;  /* 0x0000000b0e00720c */ /* 0x000fe40003f06070 */
[----:B------:R1:W-:Y:S11]  /*0e10*/  STG.E desc[UR4][R6.64+0x64], R15 ;  /* 0x0000640f06007986 */ /* 0x0003f6000c101904 */
[----:B------:R-:W-:Y:S05]  /*0e20*/  @!P0 BRA `(.L_x_6) ;  /* 0xfffffff000fc8947 */ /* 0x000fea000383ffff */
.L_x_3:
[----:B------:R-:W-:Y:S05]  /*0e30*/  BSYNC.RECONVERGENT B1 ;  /* 0x0000000000017941 */ /* 0x000fea0003800200 */
.L_x_2:
[----:B------:R-:W-:Y:S01]  /*0e40*/  ISETP.GT.U32.AND P0, PT, R0, 0x3, PT ;  /* 0x000000030000780c */ /* 0x000fe20003f04070 */
[----:B------:R-:W-:Y:S01]  /*0e50*/  VIADD R12, R12, 0x1 ;  /* 0x000000010c0c7836 */ /* 0x000fe20000000000 */
[--C-:B------:R-:W-:Y:S02]  /*0e60*/  SHF.R.U64 R0, R0, 0x2, R13.reuse ;  /* 0x0000000200007819 */ /* 0x100fe4000000120d */
[----:B------:R-:W-:Y:S02]  /*0e70*/  ISETP.GT.U32.AND.EX P0, PT, R13, RZ, PT, P0 ;  /* 0x000000ff0d00720c */ /* 0x000fe40003f04100 */
[----:B------:R-:W-:-:S11]  /*0e80*/  SHF.R.U32.HI R13, RZ, 0x2, R13 ;  /* 0x00000002ff0d7819 */ /* 0x000fd6000001160d */
[----:B------:R-:W-:Y:S05]  /*0e90*/  @P0 BRA `(.L_x_7) ;  /* 0xfffffff000c00947 */ /* 0x000fea000383ffff */
.L_x_1:
[----:B------:R-:W-:Y:S05]  /*0ea0*/  BSYNC.RECONVERGENT B0 ;  /* 0x0000000000007941 */ /* 0x000fea0003800200 */
.L_x_0:
[----:B------:R-:W-:Y:S04]  /*0eb0*/  STG.E.64 desc[UR4][R6.64+0x78], RZ ;  /* 0x000078ff06007986 */ /* 0x000fe8000c101b04 */
[----:B------:R-:W-:Y:S04]  /*0ec0*/  STG.E desc[UR4][R6.64+0x80], RZ ;  /* 0x000080ff06007986 */ /* 0x000fe8000c101904 */
[----:B------:R-:W-:Y:S01]  /*0ed0*/  STG.E.64 desc[UR4][R6.64+0x88], RZ ;  /* 0x000088ff06007986 */ /* 0x000fe2000c101b04 */
[----:B------:R-:W-:Y:S05]  /*0ee0*/  EXIT ;  /* 0x000000000000794d */ /* 0x000fea0003800000 */
.L_x_8:
[----:B------:R-:W-:-:S00]  /*0ef0*/  BRA `(.L_x_8) ;  /* 0xfffffffc00fc7947 */ /* 0x000fc0000383ffff */
[----:B------:R-:W-:-:S00]  /*0f00*/  NOP ;  /* 0x0000000000007918 */ /* 0x000fc00000000000 */
[----:B------:R-:W-:-:S00]  /*0f10*/  NOP ;  /* 0x0000000000007918 */ /* 0x000fc00000000000 */
[----:B------:R-:W-:-:S00]  /*0f20*/  NOP ;  /* 0x0000000000007918 */ /* 0x000fc00000000000 */
[----:B------:R-:W-:-:S00]  /*0f30*/  NOP ;  /* 0x0000000000007918 */ /* 0x000fc00000000000 */
[----:B------:R-:W-:-:S00]  /*0f40*/  NOP ;  /* 0x0000000000007918 */ /* 0x000fc00000000000 */
[----:B------:R-:W-:-:S00]  /*0f50*/  NOP ;  /* 0x0000000000007918 */ /* 0x000fc00000000000 */
[----:B------:R-:W-:-:S00]  /*0f60*/  NOP ;  /* 0x0000000000007918 */ /* 0x000fc00000000000 */
[----:B------:R-:W-:-:S00]  /*0f70*/  NOP ;  /* 0x0000000000007918 */ /* 0x000fc00000000000 */
.L_x_11:


//--------------------- .text._Z6mutatePiiP17curandStateXORWOW --------------------------
	.section	.text._Z6mutatePiiP17curandStateXORWOW,"ax",@progbits
	.align	128
        .global         _Z6mutatePiiP17curandStateXORWOW
        .type           _Z6mutatePiiP17curandStateXORWOW,@function
        .size           _Z6mutatePiiP17curandStateXORWOW,(.L_x_12 - _Z6mutatePiiP17curandStateXORWOW)
        .other          _Z6mutatePiiP17curandStateXORWOW,@"STO_CUDA_ENTRY STV_DEFAULT"
_Z6mutatePiiP17curandStateXORWOW:
.text._Z6mutatePiiP17curandStateXORWOW:
[----:B------:R-:W0:Y:S01]  /*0000*/  LDC R1, c[0x0][0x37c] ;  /* 0x0000df00ff017b82 */ /* 0x000e220000000800 */
[----:B------:R-:W1:Y:S01]  /*0010*/  S2R R0, SR_TID.X ;  /* 0x0000000000007919 */ /* 0x000e620000002100 */
[----:B------:R-:W2:Y:S06]  /*0020*/  LDCU UR7, c[0x0][0x2fc] ;  /* 0x00005f80ff0777ac */ /* 0x000eac0008000800 */
[----:B------:R-:W1:Y:S01]  /*0030*/  S2UR UR6, SR_CTAID.X ;  /* 0x00000000000679c3 */ /* 0x000e620000002500 */
[----:B0-----:R-:W-:Y:S01]  /*0040*/  VIADD R1, R1, 0xfffffff8 ;  /* 0xfffffff801017836 */ /* 0x001fe20000000000 */
[----:B------:R-:W0:Y:S01]  /*0050*/  LDCU.64 UR4, c[0x0][0x358] ;  /* 0x00006b00ff0477ac */ /* 0x000e220008000a00 */
[----:B------:R-:W3:Y:S05]  /*0060*/  LDCU.64 UR8, c[0x4][0x40] ;  /* 0x01000800ff0877ac */ /* 0x000eea0008000a00 */
[----:B------:R-:W1:Y:S08]  /*0070*/  LDC R3, c[0x0][0x360] ;  /* 0x0000d800ff037b82 */ /* 0x000e700000000800 */
[----:B------:R-:W4:Y:S08]  /*0080*/  LDC.64 R6, c[0x0][0x390] ;  /* 0x0000e400ff067b82 */ /* 0x000f300000000a00 */
[----:B------:R-:W5:Y:S01]  /*0090*/  LDC.64 R12, c[0x0][0x380] ;  /* 0x0000e000ff0c7b82 */ /* 0x000f620000000a00 */
[----:B-1----:R-:W-:Y:S01]  /*00a0*/  IMAD R3, R3, UR6, R0 ;  /* 0x0000000603037c24 */ /* 0x002fe2000f8e0200 */
[----:B------:R-:W1:Y:S03]  /*00b0*/  LDCU UR6, c[0x0][0x388] ;  /* 0x00007100ff0677ac */ /* 0x000e660008000800 */
[----:B----4-:R-:W-:-:S05]  /*00c0*/  IMAD.WIDE.U32 R6, R3, 0x30, R6 ;  /* 0x0000003003067825 */ /* 0x010fca00078e0006 */
[----:B0-----:R-:W4:Y:S04]  /*00d0*/  LDG.E.64 R8, desc[UR4][R6.64+0x60] ;  /* 0x0000600406087981 */ /* 0x001f28000c1e1b00 */
[----:B------:R-:W2:Y:S04]  /*00e0*/  LDG.E.64 R4, desc[UR4][R6.64+0x70] ;  /* 0x0000700406047981 */ /* 0x000ea8000c1e1b00 */
[----:B------:R-:W3:Y:S01]  /*00f0*/  LDG.E.64 R2, desc[UR4][R6.64+0x68] ;  /* 0x0000680406027981 */ /* 0x000ee2000c1e1b00 */
[----:B-1----:R-:W-:Y:S02]  /*0100*/  I2FP.F32.S32 R11, UR6 ;  /* 0x00000006000b7c45 */ /* 0x002fe40008201400 */
[----:B----4-:R-:W-:-:S04]  /*0110*/  SHF.R.U32.HI R0, RZ, 0x2, R9 ;  /* 0x00000002ff007819 */ /* 0x010fc80000011609 */
[----:B------:R-:W-:Y:S01]  /*0120*/  LOP3.LUT R0, R0, R9, RZ, 0x3c, !PT ;  /* 0x0000000900007212 */ /* 0x000fe200078e3cff */
[----:B--2---:R-:W-:Y:S01]  /*0130*/  IMAD.SHL.U32 R9, R5, 0x10, RZ ;  /* 0x0000001005097824 */ /* 0x004fe200078e00ff */
[----:B------:R0:W-:Y:S01]  /*0140*/  STG.E.64 desc[UR4][R6.64+0x68], R4 ;  /* 0x0000680406007986 */ /* 0x0001e2000c101b04 */
[----:B---3--:R-:W-:Y:S02]  /*0150*/  IMAD.MOV.U32 R15, RZ, RZ, R3 ;  /* 0x000000ffff0f7224 */ /* 0x008fe400078e0003 */
[----:B------:R-:W-:-:S05]  /*0160*/  IMAD.SHL.U32 R10, R0, 0x2, RZ ;  /* 0x00000002000a7824 */ /* 0x000fca00078e00ff */
[----:B------:R-:W-:Y:S01]  /*0170*/  LOP3.LUT R10, R0, R10, R9, 0x96, !PT ;  /* 0x0000000a000a7212 */ /* 0x000fe200078e9609 */
[----:B------:R-:W-:-:S03]  /*0180*/  IMAD.MOV.U32 R9, RZ, RZ, 0x2f800000 ;  /* 0x2f800000ff097424 */ /* 0x000fc600078e00ff */
[----:B------:R-:W-:-:S04]  /*0190*/  LOP3.LUT R10, R10, R5, RZ, 0x3c, !PT ;  /* 0x000000050a0a7212 */ /* 0x000fc800078e3cff */
[----:B------:R-:W-:-:S04]  /*01a0*/  IADD3 R0, PT, PT, R8, 0x587c5, R10 ;  /* 0x000587c508007810 */ /* 0x000fc80007ffe00a */
[----:B------:R-:W-:-:S05]  /*01b0*/  I2FP.F32.U32 R0, R0 ;  /* 0x0000000000007245 */ /* 0x000fca0000201000 */
[----:B------:R-:W-:-:S04]  /*01c0*/  FFMA R0, R0, R9, 1.1641532182693481445e-10 ;  /* 0x2f00000000007423 */ /* 0x000fc80000000009 */
[----:B------:R-:W-:Y:S01]  /*01d0*/  FMUL R0, R0, R11 ;  /* 0x0000000b00007220 */ /* 0x000fe20000400000 */
[----:B------:R-:W-:-:S04]  /*01e0*/  SHF.R.U32.HI R11, RZ, 0x2, R2 ;  /* 0x00000002ff0b7819 */ /* 0x000fc80000011602 */
[----:B------:R-:W-:Y:S01]  /*01f0*/  LOP3.LUT R11, R11, R2, RZ, 0x3c, !PT ;  /* 0x000000020b0b7212 */ /* 0x000fe200078e3cff */
[----:B------:R-:W5:Y:S01]  /*0200*/  F2I.TRUNC.NTZ R0, R0 ;  /* 0x0000000000007305 */ /* 0x000f62000020f100 */
[----:B------:R-:W-:-:S03]  /*0210*/  IMAD.SHL.U32 R2, R10, 0x10, RZ ;  /* 0x000000100a027824 */ /* 0x000fc600078e00ff */
[----:B------:R-:W-:-:S05]  /*0220*/  IMAD.SHL.U32 R14, R11, 0x2, RZ ;  /* 0x000000020b0e7824 */ /* 0x000fca00078e00ff */
[----:B------:R-:W-:Y:S02]  /*0230*/  LOP3.LUT R11, R11, R14, R2, 0x96, !PT ;  /* 0x0000000e0b0b7212 */ /* 0x000fe400078e9602 */
[----:B------:R-:W-:Y:S02]  /*0240*/  IADD3 R14, PT, PT, R8, 0xb0f8a, RZ ;  /* 0x000b0f8a080e7810 */ /* 0x000fe40007ffe0ff */
[----:B------:R-:W-:Y:S01]  /*0250*/  LOP3.LUT R11, R11, R10, RZ, 0x3c, !PT ;  /* 0x0000000a0b0b7212 */ /* 0x000fe200078e3cff */
[----:B-----5:R-:W-:Y:S02]  /*0260*/  IMAD.WIDE R2, R0, 0x4, R12 ;  /* 0x0000000400027825 */ /* 0x020fe400078e020c */
[----:B------:R-:W-:Y:S04]  /*0270*/  STG.E.64 desc[UR4][R6.64+0x60], R14 ;  /* 0x0000600e06007986 */ /* 0x000fe8000c101b04 */
[----:B------:R1:W-:Y:S04]  /*0280*/  STG.E.64 desc[UR4][R6.64+0x70], R10 ;  /* 0x0000700a06007986 */ /* 0x0003e8000c101b04 */
[----:B------:R-:W2:Y:S01]  /*0290*/  LDG.E R13, desc[UR4][R2.64] ;  /* 0x00000004020d7981 */ /* 0x000ea2000c1e1900 */
[----:B------:R-:W-:Y:S01]  /*02a0*/  IMAD.IADD R8, R11, 0x1, R14 ;  /* 0x000000010b087824 */ /* 0x000fe200078e020e */
[----:B------:R-:W1:Y:S01]  /*02b0*/  LDCU UR6, c[0x0][0x2f8] ;  /* 0x00005f00ff0677ac */ /* 0x000e620008000800 */
[----:B0-----:R-:W-:Y:S01]  /*02c0*/  MOV R4, UR8 ;  /* 0x0000000800047c02 */ /* 0x001fe20008000f00 */
[----:B------:R0:W-:Y:S01]  /*02d0*/  STL [R1], R0 ;  /* 0x0000000001007387 */ /* 0x0001e20000100800 */
[----:B------:R-:W-:Y:S01]  /*02e0*/  IMAD.U32 R5, RZ, RZ, UR9 ;  /* 0x00000009ff057e24 */ /* 0x000fe2000f8e00ff */
[----:B------:R-:W-:-:S05]  /*02f0*/  I2FP.F32.U32 R8, R8 ;  /* 0x0000000800087245 */ /* 0x000fca0000201000 */
[----:B------:R-:W-:-:S04]  /*0300*/  FFMA R8, R8, R9, 1.1641532182693481445e-10 ;  /* 0x2f00000008087423 */ /* 0x000fc80000000009 */
[----:B------:R-:W-:Y:S01]  /*0310*/  FMUL R12, R8, 3 ;  /* 0x40400000080c7820 */ /* 0x000fe20000400000 */
[----:B-1----:R-:W-:-:S05]  /*0320*/  IADD3 R6, P0, PT, R1, UR6, RZ ;  /* 0x0000000601067c10 */ /* 0x002fca000ff1e0ff */
[----:B------:R-:W2:Y:S01]  /*0330*/  F2I.TRUNC.NTZ R12, R12 ;  /* 0x0000000c000c7305 */ /* 0x000ea2000020f100 */
[----:B------:R-:W-:Y:S01]  /*0340*/  IMAD.X R7, RZ, RZ, UR7, P0 ;  /* 0x00000007ff077e24 */ /* 0x000fe200080e06ff */
[----:B--2---:R-:W-:-:S04]  /*0350*/  IADD3 R13, PT, PT, R13, 0x1, R12 ;  /* 0x000000010d0d7810 */ /* 0x004fc80007ffe00c */
[----:B------:R-:W-:-:S04]  /*0360*/  SHF.R.S32.HI R8, RZ, 0x1f, R13 ;  /* 0x0000001fff087819 */ /* 0x000fc8000001140d */
[----:B------:R-:W-:-:S04]  /*0370*/  LEA.HI R8, R8, R13, RZ, 0x2 ;  /* 0x0000000d08087211 */ /* 0x000fc800078f10ff */
[----:B------:R-:W-:-:S05]  /*0380*/  LOP3.LUT R8, R8, 0xfffffffc, RZ, 0xc0, !PT ;  /* 0xfffffffc08087812 */ /* 0x000fca00078ec0ff */
[----:B------:R-:W-:Y:S01]  /*0390*/  IMAD.IADD R9, R13, 0x1, -R8 ;  /* 0x000000010d097824 */ /* 0x000fe200078e0a08 */
[----:B------:R-:W-:-:S04]  /*03a0*/  MOV R8, 0x48 ;  /* 0x0000004800087802 */ /* 0x000fc80000000f00 */
[----:B------:R0:W-:Y:S01]  /*03b0*/  STG.E desc[UR4][R2.64], R9 ;  /* 0x0000000902007986 */ /* 0x0001e2000c101904 */
[----:B------:R0:W1:Y:S02]  /*03c0*/  LDC.64 R10, c[0x4][R8] ;  /* 0x01000000080a7b82 */ /* 0x0000640000000a00 */
[----:B------:R-:W-:-:S07]  /*03d0*/  LEPC R20, `(.L_x_9) ;  /* 0x000000001014794e */ /* 0x000fce0000000000 */
[----:B01----:R-:W-:Y:S05]  /*03e0*/  CALL.ABS.NOINC R10 ;  /* 0x000000000a007343 */ /* 0x003fea0003c00000 */
.L_x_9:
[----:B------:R-:W-:Y:S05]  /*03f0*/  EXIT ;  /* 0x000000000000794d */ /* 0x000fea0003800000 */
.L_x_10:
        /* <DEDUP_REMOVED lines=16> */
.L_x_12:


//--------------------- .nv.global.init           --------------------------
	.section	.nv.global.init,"aw",@progbits
	.align	4
.nv.global.init:
	.type		mrg32k3aM1SubSeq,@object
	.size		mrg32k3aM1SubSeq,(mrg32k3aM2SubSeq - mrg32k3aM1SubSeq)
mrg32k3aM1SubSeq:
        /*0000*/ 	.byte	0x0b, 0xcc, 0xee, 0x04, 0x73, 0x29, 0x8b, 0x6f, 0xf6, 0x53, 0x03, 0xf6, 0x23, 0xf6, 0xea, 0xda
        /* <DEDUP_REMOVED lines=125> */
	.type		mrg32k3aM2SubSeq,@object
	.size		mrg32k3aM2SubSeq,(mrg32k3aM1 - mrg32k3aM2SubSeq)
mrg32k3aM2SubSeq:
        /* <DEDUP_REMOVED lines=126> */
	.type		mrg32k3aM1,@object
	.size		mrg32k3aM1,(mrg32k3aM1Seq - mrg32k3aM1)
mrg32k3aM1:
        /* <DEDUP_REMOVED lines=144> */
	.type		mrg32k3aM1Seq,@object
	.size		mrg32k3aM1Seq,(mrg32k3aM2 - mrg32k3aM1Seq)
mrg32k3aM1Seq:
        /* <DEDUP_REMOVED lines=144> */
	.type		mrg32k3aM2,@object
	.size		mrg32k3aM2,(mrg32k3aM2Seq - mrg32k3aM2)
mrg32k3aM2:
        /* <DEDUP_REMOVED lines=144> */
	.type		mrg32k3aM2Seq,@object
	.size		mrg32k3aM2Seq,(precalc_xorwow_matrix - mrg32k3aM2Seq)
mrg32k3aM2Seq:
        /* <DEDUP_REMOVED lines=144> */
	.type		precalc_xorwow_matrix,@object
	.size		precalc_xorwow_matrix,(precalc_xorwow_offset_matrix - precalc_xorwow_matrix)
precalc_xorwow_matrix:
        /* <DEDUP_REMOVED lines=6400> */
	.type		precalc_xorwow_offset_matrix,@object
	.size		precalc_xorwow_offset_matrix,($str - precalc_xorwow_offset_matrix)
precalc_xorwow_offset_matrix:
        /* <DEDUP_REMOVED lines=6400> */
	.type		$str,@object
	.size		$str,(.L_9 - $str)
$str:
        /*353c0*/ 	.byte	0x67, 0x70, 0x75, 0x20, 0x25, 0x64, 0x0a, 0x00
.L_9:


//--------------------- .nv.shared.reserved.0     --------------------------
	.section	.nv.shared.reserved.0,"aw",@nobits
	.weak		__nv_reservedSMEM_offset_0_alias
	.size		__nv_reservedSMEM_offset_0_alias, 0, 64
	.other		__nv_reservedSMEM_offset_0_alias,@"STO_CUDA_RESERVED_SHARED STV_DEFAULT"
__nv_reservedSMEM_offset_0_alias:
	.zero		0
	.zero		64


//--------------------- .nv.constant0._Z5grandP17curandStateXORWOWm --------------------------
	.section	.nv.constant0._Z5grandP17curandStateXORWOWm,"a",@progbits
	.sectionflags	@""
	.align	4
.nv.constant0._Z5grandP17curandStateXORWOWm:
	.zero		912


//--------------------- .nv.constant0._Z6mutatePiiP17curandStateXORWOW --------------------------
	.section	.nv.constant0._Z6mutatePiiP17curandStateXORWOW,"a",@progbits
	.sectionflags	@""
	.align	4
.nv.constant0._Z6mutatePiiP17curandStateXORWOW:
	.zero		920


//--------------------- SYMBOLS --------------------------

	.type		.nv.reservedSmem.offset0,@object
	.size		.nv.reservedSmem.offset0,0x4
	.type		vprintf,@function
